//
// Generated by NVIDIA NVVM Compiler
//
// Compiler Build ID: CL-36424714
// Cuda compilation tools, release 13.0, V13.0.88
// Based on NVVM 20.0.0
//

.version 9.0
.target sm_100
.address_size 64

	// .globl	_Z12sumArraysGPUPfS_S_i

.visible .entry _Z12sumArraysGPUPfS_S_i(
	.param .u64 .ptr .align 1 _Z12sumArraysGPUPfS_S_i_param_0,
	.param .u64 .ptr .align 1 _Z12sumArraysGPUPfS_S_i_param_1,
	.param .u64 .ptr .align 1 _Z12sumArraysGPUPfS_S_i_param_2,
	.param .u32 _Z12sumArraysGPUPfS_S_i_param_3
)
{
	.reg .pred 	%p<2>;
	.reg .b32 	%r<7>;
	.reg .b32 	%f<4>;
	.reg .b64 	%rd<11>;

	ld.param.u64 	%rd1, [_Z12sumArraysGPUPfS_S_i_param_0];
	ld.param.u64 	%rd2, [_Z12sumArraysGPUPfS_S_i_param_1];
	ld.param.u64 	%rd3, [_Z12sumArraysGPUPfS_S_i_param_2];
	ld.param.u32 	%r2, [_Z12sumArraysGPUPfS_S_i_param_3];
	mov.u32 	%r3, %ctaid.x;
	mov.u32 	%r4, %ntid.x;
	mov.u32 	%r5, %tid.x;
	mad.lo.s32 	%r1, %r3, %r4, %r5;
	mul.lo.s32 	%r6, %r2, %r2;
	setp.ge.s32 	%p1, %r1, %r6;
	@%p1 bra 	$L__BB0_2;
	cvta.to.global.u64 	%rd4, %rd1;
	cvta.to.global.u64 	%rd5, %rd2;
	cvta.to.global.u64 	%rd6, %rd3;
	mul.wide.s32 	%rd7, %r1, 4;
	add.s64 	%rd8, %rd4, %rd7;
	ld.global.f32 	%f1, [%rd8];
	add.s64 	%rd9, %rd5, %rd7;
	ld.global.f32 	%f2, [%rd9];
	add.f32 	%f3, %f1, %f2;
	add.s64 	%rd10, %rd6, %rd7;
	st.global.f32 	[%rd10], %f3;
$L__BB0_2:
	ret;

}


// ===== COMPILED SASS (sm_100) =====

	.target	sm_100

	.elftype	@"ET_EXEC"


//--------------------- .note.nv.tkinfo           --------------------------
	.section	.note.nv.tkinfo,"",@"SHT_NOTE"
	.sectionflags	@"SHF_NOTE_NV_TKINFO"
	.tkinfo
        /*0018*/ 	.word	0x00000002
        /*0030*/ 	.string	""
        /*0030*/ 	.string	"ptxas"
        /*0030*/ 	.string	"Cuda compilation tools, release 13.0, V13.0.88"
        /*0030*/ 	.string	"Build cuda_13.0.r13.0/compiler.36424714_0"
        /*0030*/ 	.string	"-arch sm_100 -m 64 "



//--------------------- .note.nv.cuinfo           --------------------------
	.section	.note.nv.cuinfo,"",@"SHT_NOTE"
	.sectionflags	@"SHF_NOTE_NV_CUINFO"
        /*0018*/ 	.short	0x0002
        /*001a*/ 	.short	0x0064
        /*001c*/ 	.short	0x0082
	.zero		2


//--------------------- .nv.info                  --------------------------
	.section	.nv.info,"",@"SHT_CUDA_INFO"
	.align	4


	//----- nvinfo : EIATTR_REGCOUNT
	.align		4
        /*0000*/ 	.byte	0x04, 0x2f
        /*0002*/ 	.short	(.L_1 - .L_0)
	.align		4
.L_0:
        /*0004*/ 	.word	index@(_Z12sumArraysGPUPfS_S_i)
        /*0008*/ 	.word	0x0000000c


	//----- nvinfo : EIATTR_FRAME_SIZE
	.align		4
.L_1:
        /*000c*/ 	.byte	0x04, 0x11
        /*000e*/ 	.short	(.L_3 - .L_2)
	.align		4
.L_2:
        /*0010*/ 	.word	index@(_Z12sumArraysGPUPfS_S_i)
        /*0014*/ 	.word	0x00000000


	//----- nvinfo : EIATTR_MIN_STACK_SIZE
	.align		4
.L_3:
        /*0018*/ 	.byte	0x04, 0x12
        /*001a*/ 	.short	(.L_5 - .L_4)
	.align		4
.L_4:
        /*001c*/ 	.word	index@(_Z12sumArraysGPUPfS_S_i)
        /*0020*/ 	.word	0x00000000
.L_5:


//--------------------- .nv.compat                --------------------------
	.section	.nv.compat,"",@"SHT_CUDA_COMPAT_INFO"
	.align	4
        /*0000*/ 	.byte	0x02, 0x09, 0x00, 0x00, 0x02, 0x02, 0x01, 0x00, 0x02, 0x05, 0x05, 0x00, 0x03, 0x07, 0x01, 0x01
        /*0010*/ 	.byte	0x02, 0x03, 0x00, 0x00, 0x02, 0x06, 0x01, 0x00, 0x04, 0x0b, 0x08, 0x00, 0x09, 0x00, 0x00, 0x00
        /*0020*/ 	.byte	0x00, 0x00, 0x00, 0x00


//--------------------- .nv.info._Z12sumArraysGPUPfS_S_i --------------------------
	.section	.nv.info._Z12sumArraysGPUPfS_S_i,"",@"SHT_CUDA_INFO"
	.sectionflags	@""
	.align	4


	//----- nvinfo : EIATTR_CUDA_API_VERSION
	.align		4
        /*0000*/ 	.byte	0x04, 0x37
        /*0002*/ 	.short	(.L_7 - .L_6)
.L_6:
        /*0004*/ 	.word	0x00000082


	//----- nvinfo : EIATTR_KPARAM_INFO
	.align		4
.L_7:
        /*0008*/ 	.byte	0x04, 0x17
        /*000a*/ 	.short	(.L_9 - .L_8)
.L_8:
        /*000c*/ 	.word	0x00000000
        /*0010*/ 	.short	0x0003
        /*0012*/ 	.short	0x0018
        /*0014*/ 	.byte	0x00, 0xf0, 0x11, 0x00


	//----- nvinfo : EIATTR_KPARAM_INFO
	.align		4
.L_9:
        /*0018*/ 	.byte	0x04, 0x17
        /*001a*/ 	.short	(.L_11 - .L_10)
.L_10:
        /*001c*/ 	.word	0x00000000
        /*0020*/ 	.short	0x0002
        /*0022*/ 	.short	0x0010
        /*0024*/ 	.byte	0x00, 0xf5, 0x21, 0x00


	//----- nvinfo : EIATTR_KPARAM_INFO
	.align		4
.L_11:
        /*0028*/ 	.byte	0x04, 0x17
        /*002a*/ 	.short	(.L_13 - .L_12)
.L_12:
        /*002c*/ 	.word	0x00000000
        /*0030*/ 	.short	0x0001
        /*0032*/ 	.short	0x0008
        /*0034*/ 	.byte	0x00, 0xf5, 0x21, 0x00


	//----- nvinfo : EIATTR_KPARAM_INFO
	.align		4
.L_13:
        /*0038*/ 	.byte	0x04, 0x17
        /*003a*/ 	.short	(.L_15 - .L_14)
.L_14:
        /*003c*/ 	.word	0x00000000
        /*0040*/ 	.short	0x0000
        /*0042*/ 	.short	0x0000
        /*0044*/ 	.byte	0x00, 0xf5, 0x21, 0x00


	//----- nvinfo : EIATTR_SPARSE_MMA_MASK
	.align		4
.L_15:
        /*0048*/ 	.byte	0x03, 0x50
        /*004a*/ 	.short	0x0000


	//----- nvinfo : EIATTR_MAXREG_COUNT
	.align		4
        /*004c*/ 	.byte	0x03, 0x1b
        /*004e*/ 	.short	0x00ff


	//----- nvinfo : EIATTR_MERCURY_ISA_VERSION
	.align		4
        /*0050*/ 	.byte	0x03, 0x5f
        /*0052*/ 	.short	0x0101


	//----- nvinfo : EIATTR_VRC_CTA_INIT_COUNT
	.align		4
        /*0054*/ 	.byte	0x02, 0x4a
	.zero		1
	.zero		1


	//----- nvinfo : EIATTR_EXIT_INSTR_OFFSETS
	.align		4
        /*0058*/ 	.byte	0x04, 0x1c
        /*005a*/ 	.short	(.L_17 - .L_16)


	//   ....[0]....
.L_16:
        /*005c*/ 	.word	0x00000080


	//   ....[1]....
        /*0060*/ 	.word	0x00000140


	//----- nvinfo : EIATTR_CBANK_PARAM_SIZE
	.align		4
.L_17:
        /*0064*/ 	.byte	0x03, 0x19
        /*0066*/ 	.short	0x001c


	//----- nvinfo : EIATTR_PARAM_CBANK
	.align		4
        /*0068*/ 	.byte	0x04, 0x0a
        /*006a*/ 	.short	(.L_19 - .L_18)
	.align		4
.L_18:
        /*006c*/ 	.word	index@(.nv.constant0._Z12sumArraysGPUPfS_S_i)
        /*0070*/ 	.short	0x0380
        /*0072*/ 	.short	0x001c


	//----- nvinfo : EIATTR_SW_WAR
	.align		4
.L_19:
        /*0074*/ 	.byte	0x04, 0x36
        /*0076*/ 	.short	(.L_21 - .L_20)
.L_20:
        /*0078*/ 	.word	0x00000008
.L_21:


//--------------------- .nv.callgraph             --------------------------
	.section	.nv.callgraph,"",@"SHT_CUDA_CALLGRAPH"
	.align	4
	.sectionentsize	8
	.align		4
        /*0000*/ 	.word	0x00000000
	.align		4
        /*0004*/ 	.word	0xffffffff
	.align		4
        /*0008*/ 	.word	0x00000000
	.align		4
        /*000c*/ 	.word	0xfffffffe
	.align		4
        /*0010*/ 	.word	0x00000000
	.align		4
        /*0014*/ 	.word	0xfffffffd
	.align		4
        /*0018*/ 	.word	0x00000000
	.align		4
        /*001c*/ 	.word	0xfffffffc


//--------------------- .text._Z12sumArraysGPUPfS_S_i --------------------------
	.section	.text._Z12sumArraysGPUPfS_S_i,"ax",@progbits
	.align	128
        .global         _Z12sumArraysGPUPfS_S_i
        .type           _Z12sumArraysGPUPfS_S_i,@function
        .size           _Z12sumArraysGPUPfS_S_i,(.L_x_1 - _Z12sumArraysGPUPfS_S_i)
        .other          _Z12sumArraysGPUPfS_S_i,@"STO_CUDA_ENTRY STV_DEFAULT"
_Z12sumArraysGPUPfS_S_i:
.text._Z12sumArraysGPUPfS_S_i:
[----:B------:R-:W-:Y:S01]  /*0000*/  LDC R1, c[0x0][0x37c] ;  /* 0x0000df00ff017b82 */ /* 0x000fe20000000800 */
[----:B------:R-:W0:Y:S07]  /*0010*/  S2R R0, SR_TID.X ;  /* 0x0000000000007919 */ /* 0x000e2e0000002100 */
[----:B------:R-:W0:Y:S01]  /*0020*/  S2UR UR5, SR_CTAID.X ;  /* 0x00000000000579c3 */ /* 0x000e220000002500 */
[----:B------:R-:W1:Y:S07]  /*0030*/  LDCU UR4, c[0x0][0x398] ;  /* 0x00007300ff0477ac */ /* 0x000e6e0008000800 */
[----:B------:R-:W0:Y:S01]  /*0040*/  LDC R9, c[0x0][0x360] ;  /* 0x0000d800ff097b82 */ /* 0x000e220000000800 */
[----:B-1----:R-:W-:Y:S01]  /*0050*/  UIMAD UR4, UR4, UR4, URZ ;  /* 0x00000004040472a4 */ /* 0x002fe2000f8e02ff */
[----:B0-----:R-:W-:-:S05]  /*0060*/  IMAD R9, R9, UR5, R0 ;  /* 0x0000000509097c24 */ /* 0x001fca000f8e0200 */
[----:B------:R-:W-:-:S13]  /*0070*/  ISETP.GE.AND P0, PT, R9, UR4, PT ;  /* 0x0000000409007c0c */ /* 0x000fda000bf06270 */
[----:B------:R-:W-:Y:S05]  /*0080*/  @P0 EXIT ;  /* 0x000000000000094d */ /* 0x000fea0003800000 */
[----:B------:R-:W0:Y:S01]  /*0090*/  LDC.64 R2, c[0x0][0x380] ;  /* 0x0000e000ff027b82 */ /* 0x000e220000000a00 */
[----:B------:R-:W1:Y:S07]  /*00a0*/  LDCU.64 UR4, c[0x0][0x358] ;  /* 0x00006b00ff0477ac */ /* 0x000e6e0008000a00 */
[----:B------:R-:W2:Y:S08]  /*00b0*/  LDC.64 R4, c[0x0][0x388] ;  /* 0x0000e200ff047b82 */ /* 0x000eb00000000a00 */
[----:B------:R-:W3:Y:S01]  /*00c0*/  LDC.64 R6, c[0x0][0x390] ;  /* 0x0000e400ff067b82 */ /* 0x000ee20000000a00 */
[----:B0-----:R-:W-:-:S06]  /*00d0*/  IMAD.WIDE R2, R9, 0x4, R2 ;  /* 0x0000000409027825 */ /* 0x001fcc00078e0202 */
[----:B-1----:R-:W4:Y:S01]  /*00e0*/  LDG.E R2, desc[UR4][R2.64] ;  /* 0x0000000402027981 */ /* 0x002f22000c1e1900 */
[----:B--2---:R-:W-:-:S06]  /*00f0*/  IMAD.WIDE R4, R9, 0x4, R4 ;  /* 0x0000000409047825 */ /* 0x004fcc00078e0204 */
[----:B------:R-:W4:Y:S01]  /*0100*/  LDG.E R5, desc[UR4][R4.64] ;  /* 0x0000000404057981 */ /* 0x000f22000c1e1900 */
[----:B---3--:R-:W-:-:S04]  /*0110*/  IMAD.WIDE R6, R9, 0x4, R6 ;  /* 0x0000000409067825 */ /* 0x008fc800078e0206 */
[----:B----4-:R-:W-:-:S05]  /*0120*/  FADD R9, R2, R5 ;  /* 0x0000000502097221 */ /* 0x010fca0000000000 */
[----:B------:R-:W-:Y:S01]  /*0130*/  STG.E desc[UR4][R6.64], R9 ;  /* 0x0000000906007986 */ /* 0x000fe2000c101904 */
[----:B------:R-:W-:Y:S05]  /*0140*/  EXIT ;  /* 0x000000000000794d */ /* 0x000fea0003800000 */
.L_x_0:
[----:B------:R-:W-:-:S00]  /*0150*/  BRA `(.L_x_0) ;  /* 0xfffffffc00fc7947 */ /* 0x000fc0000383ffff */
[----:B------:R-:W-:-:S00]  /*0160*/  NOP ;  /* 0x0000000000007918 */ /* 0x000fc00000000000 */
        /* <DEDUP_REMOVED lines=9> */
.L_x_1:


//--------------------- .nv.shared.reserved.0     --------------------------
	.section	.nv.shared.reserved.0,"aw",@nobits
	.weak		__nv_reservedSMEM_offset_0_alias
	.size		__nv_reservedSMEM_offset_0_alias, 0, 64
	.other		__nv_reservedSMEM_offset_0_alias,@"STO_CUDA_RESERVED_SHARED STV_DEFAULT"
__nv_reservedSMEM_offset_0_alias:
	.zero		0
	.zero		64


//--------------------- .nv.constant0._Z12sumArraysGPUPfS_S_i --------------------------
	.section	.nv.constant0._Z12sumArraysGPUPfS_S_i,"a",@progbits
	.sectionflags	@""
	.align	4
.nv.constant0._Z12sumArraysGPUPfS_S_i:
	.zero		924


//--------------------- SYMBOLS --------------------------

	.type		.nv.reservedSmem.offset0,@object
	.size		.nv.reservedSmem.offset0,0x4
